//
// Generated by NVIDIA NVVM Compiler
//
// Compiler Build ID: CL-36424714
// Cuda compilation tools, release 13.0, V13.0.88
// Based on NVVM 20.0.0
//

.version 9.0
.target sm_100
.address_size 64

	// .globl	default_function_kernel_1

.visible .entry default_function_kernel_1(
	.param .u64 .ptr .align 1 default_function_kernel_1_param_0,
	.param .u64 .ptr .align 1 default_function_kernel_1_param_1
)
.maxntid 32
{
	.reg .pred 	%p<3>;
	.reg .b32 	%r<34>;
	.reg .b32 	%f<6>;
	.reg .b64 	%rd<9>;

	ld.param.u64 	%rd1, [default_function_kernel_1_param_0];
	ld.param.u64 	%rd2, [default_function_kernel_1_param_1];
	cvta.to.global.u64 	%rd3, %rd2;
	mov.u32 	%r10, %ctaid.x;
	shl.b32 	%r11, %r10, 5;
	mov.u32 	%r1, %tid.x;
	or.b32  	%r2, %r11, %r1;
	mul.wide.u32 	%rd4, %r2, 4;
	add.s64 	%rd5, %rd3, %rd4;
	ld.global.nc.f32 	%f1, [%rd5];
	and.b32  	%r3, %r10, 1;
	shl.b32 	%r12, %r10, 2;
	and.b32  	%r13, %r12, 4;
	shr.u32 	%r14, %r1, 3;
	or.b32  	%r15, %r13, %r14;
	setp.ne.s32 	%p1, %r15, 7;
	@%p1 bra 	$L__BB0_2;
	add.s32 	%r19, %r1, 8;
	shr.u32 	%r20, %r19, 5;
	and.b32  	%r32, %r20, %r3;
	bra.uni 	$L__BB0_3;
$L__BB0_2:
	add.s32 	%r16, %r1, 8;
	shr.u32 	%r17, %r16, 5;
	and.b32  	%r18, %r17, %r3;
	add.s32 	%r32, %r18, 1;
$L__BB0_3:
	mul.lo.s32 	%r21, %r1, 5;
	and.b32  	%r22, %r21, 7;
	setp.ne.s32 	%p2, %r22, 3;
	@%p2 bra 	$L__BB0_5;
	and.b32  	%r26, %r1, 7;
	mad.lo.s32 	%r27, %r26, 13, 13;
	shr.u32 	%r33, %r27, 3;
	bra.uni 	$L__BB0_6;
$L__BB0_5:
	and.b32  	%r23, %r1, 7;
	mad.lo.s32 	%r24, %r23, 13, 13;
	shr.u32 	%r25, %r24, 3;
	add.s32 	%r33, %r25, 1;
$L__BB0_6:
	cvta.to.global.u64 	%rd6, %rd1;
	cvt.rn.f32.u32 	%f2, %r32;
	and.b32  	%r28, %r1, 7;
	mul.lo.s32 	%r29, %r28, 13;
	shr.u32 	%r30, %r29, 3;
	sub.s32 	%r31, %r33, %r30;
	cvt.rn.f32.s32 	%f3, %r31;
	mul.f32 	%f4, %f2, %f3;
	div.rn.f32 	%f5, %f1, %f4;
	add.s64 	%rd8, %rd6, %rd4;
	st.global.f32 	[%rd8], %f5;
	ret;

}
	// .globl	default_function_kernel
.visible .entry default_function_kernel(
	.param .u64 .ptr .align 1 default_function_kernel_param_0,
	.param .u64 .ptr .align 1 default_function_kernel_param_1
)
.maxntid 8
{
	.reg .pred 	%p<6>;
	.reg .b32 	%r<32>;
	.reg .b32 	%f<8>;
	.reg .b64 	%rd<9>;

	ld.param.u64 	%rd3, [default_function_kernel_param_0];
	ld.param.u64 	%rd4, [default_function_kernel_param_1];
	cvta.to.global.u64 	%rd1, %rd4;
	cvta.to.global.u64 	%rd5, %rd3;
	mov.u32 	%r14, %ctaid.x;
	shl.b32 	%r15, %r14, 3;
	mov.u32 	%r16, %tid.x;
	or.b32  	%r17, %r15, %r16;
	mul.wide.u32 	%rd6, %r17, 4;
	add.s64 	%rd2, %rd5, %rd6;
	mov.b32 	%r29, 0;
	st.global.u32 	[%rd2], %r29;
	and.b32  	%r1, %r14, 7;
	add.s32 	%r18, %r1, 1;
	shr.u32 	%r2, %r18, 3;
	mul.lo.s32 	%r19, %r16, 5;
	and.b32  	%r20, %r19, 7;
	setp.ne.s32 	%p1, %r20, 3;
	mul.lo.s32 	%r21, %r16, 13;
	add.s32 	%r22, %r21, 13;
	shr.u32 	%r23, %r22, 3;
	shr.u32 	%r3, %r21, 3;
	shr.u32 	%r4, %r14, 3;
	selp.u32 	%r24, 1, 0, %p1;
	add.s32 	%r25, %r23, %r24;
	sub.s32 	%r5, %r25, %r3;
	mov.f32 	%f7, 0f00000000;
$L__BB1_1:
	add.s32 	%r27, %r29, %r4;
	mad.lo.s32 	%r30, %r27, 13, %r3;
	mov.b32 	%r31, 0;
$L__BB1_2:
	setp.ge.s32 	%p2, %r31, %r5;
	@%p2 bra 	$L__BB1_4;
	mul.wide.u32 	%rd7, %r30, 4;
	add.s64 	%rd8, %rd1, %rd7;
	ld.global.nc.f32 	%f5, [%rd8];
	add.f32 	%f7, %f7, %f5;
	st.global.f32 	[%rd2], %f7;
	add.s32 	%r31, %r31, 1;
	add.s32 	%r30, %r30, 1;
	bra.uni 	$L__BB1_2;
$L__BB1_4:
	setp.ne.s32 	%p3, %r1, 7;
	add.s32 	%r12, %r29, 1;
	setp.gt.u32 	%p4, %r2, %r29;
	and.pred  	%p5, %p3, %p4;
	mov.u32 	%r29, %r12;
	@%p5 bra 	$L__BB1_1;
	ret;

}


// ===== COMPILED SASS (sm_100) =====

	.target	sm_100

	.elftype	@"ET_EXEC"


//--------------------- .note.nv.tkinfo           --------------------------
	.section	.note.nv.tkinfo,"",@"SHT_NOTE"
	.sectionflags	@"SHF_NOTE_NV_TKINFO"
	.tkinfo
        /*0018*/ 	.word	0x00000002
        /*0030*/ 	.string	""
        /*0030*/ 	.string	"ptxas"
        /*0030*/ 	.string	"Cuda compilation tools, release 13.0, V13.0.88"
        /*0030*/ 	.string	"Build cuda_13.0.r13.0/compiler.36424714_0"
        /*0030*/ 	.string	"-arch sm_100 -m 64 "



//--------------------- .note.nv.cuinfo           --------------------------
	.section	.note.nv.cuinfo,"",@"SHT_NOTE"
	.sectionflags	@"SHF_NOTE_NV_CUINFO"
        /*0018*/ 	.short	0x0002
        /*001a*/ 	.short	0x0064
        /*001c*/ 	.short	0x0082
	.zero		2


//--------------------- .nv.info                  --------------------------
	.section	.nv.info,"",@"SHT_CUDA_INFO"
	.align	4


	//----- nvinfo : EIATTR_REGCOUNT
	.align		4
        /*0000*/ 	.byte	0x04, 0x2f
        /*0002*/ 	.short	(.L_1 - .L_0)
	.align		4
.L_0:
        /*0004*/ 	.word	index@(default_function_kernel_1)
        /*0008*/ 	.word	0x00000010


	//----- nvinfo : EIATTR_FRAME_SIZE
	.align		4
.L_1:
        /*000c*/ 	.byte	0x04, 0x11
        /*000e*/ 	.short	(.L_3 - .L_2)
	.align		4
.L_2:
        /*0010*/ 	.word	index@($__internal_0_$__cuda_sm3x_div_rn_noftz_f32_slowpath)
        /*0014*/ 	.word	0x00000000


	//----- nvinfo : EIATTR_FRAME_SIZE
	.align		4
.L_3:
        /*0018*/ 	.byte	0x04, 0x11
        /*001a*/ 	.short	(.L_5 - .L_4)
	.align		4
.L_4:
        /*001c*/ 	.word	index@(default_function_kernel_1)
        /*0020*/ 	.word	0x00000000


	//----- nvinfo : EIATTR_REGCOUNT
	.align		4
.L_5:
        /*0024*/ 	.byte	0x04, 0x2f
        /*0026*/ 	.short	(.L_7 - .L_6)
	.align		4
.L_6:
        /*0028*/ 	.word	index@(default_function_kernel)
        /*002c*/ 	.word	0x00000012


	//----- nvinfo : EIATTR_FRAME_SIZE
	.align		4
.L_7:
        /*0030*/ 	.byte	0x04, 0x11
        /*0032*/ 	.short	(.L_9 - .L_8)
	.align		4
.L_8:
        /*0034*/ 	.word	index@(default_function_kernel)
        /*0038*/ 	.word	0x00000000


	//----- nvinfo : EIATTR_MIN_STACK_SIZE
	.align		4
.L_9:
        /*003c*/ 	.byte	0x04, 0x12
        /*003e*/ 	.short	(.L_11 - .L_10)
	.align		4
.L_10:
        /*0040*/ 	.word	index@(default_function_kernel)
        /*0044*/ 	.word	0x00000000


	//----- nvinfo : EIATTR_MIN_STACK_SIZE
	.align		4
.L_11:
        /*0048*/ 	.byte	0x04, 0x12
        /*004a*/ 	.short	(.L_13 - .L_12)
	.align		4
.L_12:
        /*004c*/ 	.word	index@(default_function_kernel_1)
        /*0050*/ 	.word	0x00000000
.L_13:


//--------------------- .nv.compat                --------------------------
	.section	.nv.compat,"",@"SHT_CUDA_COMPAT_INFO"
	.align	4
        /*0000*/ 	.byte	0x02, 0x09, 0x00, 0x00, 0x02, 0x02, 0x01, 0x00, 0x02, 0x05, 0x05, 0x00, 0x03, 0x07, 0x01, 0x01
        /*0010*/ 	.byte	0x02, 0x03, 0x00, 0x00, 0x02, 0x06, 0x01, 0x00, 0x04, 0x0b, 0x08, 0x00, 0x01, 0x00, 0x00, 0x00
        /*0020*/ 	.byte	0x00, 0x00, 0x00, 0x00


//--------------------- .nv.info.default_function_kernel --------------------------
	.section	.nv.info.default_function_kernel,"",@"SHT_CUDA_INFO"
	.sectionflags	@""
	.align	4


	//----- nvinfo : EIATTR_CUDA_API_VERSION
	.align		4
        /*0000*/ 	.byte	0x04, 0x37
        /*0002*/ 	.short	(.L_15 - .L_14)
.L_14:
        /*0004*/ 	.word	0x00000082


	//----- nvinfo : EIATTR_KPARAM_INFO
	.align		4
.L_15:
        /*0008*/ 	.byte	0x04, 0x17
        /*000a*/ 	.short	(.L_17 - .L_16)
.L_16:
        /*000c*/ 	.word	0x00000000
        /*0010*/ 	.short	0x0001
        /*0012*/ 	.short	0x0008
        /*0014*/ 	.byte	0x00, 0xf5, 0x21, 0x00


	//----- nvinfo : EIATTR_KPARAM_INFO
	.align		4
.L_17:
        /*0018*/ 	.byte	0x04, 0x17
        /*001a*/ 	.short	(.L_19 - .L_18)
.L_18:
        /*001c*/ 	.word	0x00000000
        /*0020*/ 	.short	0x0000
        /*0022*/ 	.short	0x0000
        /*0024*/ 	.byte	0x00, 0xf5, 0x21, 0x00


	//----- nvinfo : EIATTR_SPARSE_MMA_MASK
	.align		4
.L_19:
        /*0028*/ 	.byte	0x03, 0x50
        /*002a*/ 	.short	0x0000


	//----- nvinfo : EIATTR_MAXREG_COUNT
	.align		4
        /*002c*/ 	.byte	0x03, 0x1b
        /*002e*/ 	.short	0x00ff


	//----- nvinfo : EIATTR_MERCURY_ISA_VERSION
	.align		4
        /*0030*/ 	.byte	0x03, 0x5f
        /*0032*/ 	.short	0x0101


	//----- nvinfo : EIATTR_VRC_CTA_INIT_COUNT
	.align		4
        /*0034*/ 	.byte	0x02, 0x4a
	.zero		1
	.zero		1


	//----- nvinfo : EIATTR_EXIT_INSTR_OFFSETS
	.align		4
        /*0038*/ 	.byte	0x04, 0x1c
        /*003a*/ 	.short	(.L_21 - .L_20)


	//   ....[0]....
.L_20:
        /*003c*/ 	.word	0x000002d0


	//----- nvinfo : EIATTR_MAX_THREADS
	.align		4
.L_21:
        /*0040*/ 	.byte	0x04, 0x05
        /*0042*/ 	.short	(.L_23 - .L_22)
.L_22:
        /*0044*/ 	.word	0x00000008
        /*0048*/ 	.word	0x00000001
        /*004c*/ 	.word	0x00000001


	//----- nvinfo : EIATTR_CRS_STACK_SIZE
	.align		4
.L_23:
        /*0050*/ 	.byte	0x04, 0x1e
        /*0052*/ 	.short	(.L_25 - .L_24)
.L_24:
        /*0054*/ 	.word	0x00000000


	//----- nvinfo : EIATTR_CBANK_PARAM_SIZE
	.align		4
.L_25:
        /*0058*/ 	.byte	0x03, 0x19
        /*005a*/ 	.short	0x0010


	//----- nvinfo : EIATTR_PARAM_CBANK
	.align		4
        /*005c*/ 	.byte	0x04, 0x0a
        /*005e*/ 	.short	(.L_27 - .L_26)
	.align		4
.L_26:
        /*0060*/ 	.word	index@(.nv.constant0.default_function_kernel)
        /*0064*/ 	.short	0x0380
        /*0066*/ 	.short	0x0010


	//----- nvinfo : EIATTR_SW_WAR
	.align		4
.L_27:
        /*0068*/ 	.byte	0x04, 0x36
        /*006a*/ 	.short	(.L_29 - .L_28)
.L_28:
        /*006c*/ 	.word	0x00000008
.L_29:


//--------------------- .nv.info.default_function_kernel_1 --------------------------
	.section	.nv.info.default_function_kernel_1,"",@"SHT_CUDA_INFO"
	.sectionflags	@""
	.align	4


	//----- nvinfo : EIATTR_CUDA_API_VERSION
	.align		4
        /*0000*/ 	.byte	0x04, 0x37
        /*0002*/ 	.short	(.L_31 - .L_30)
.L_30:
        /*0004*/ 	.word	0x00000082


	//----- nvinfo : EIATTR_KPARAM_INFO
	.align		4
.L_31:
        /*0008*/ 	.byte	0x04, 0x17
        /*000a*/ 	.short	(.L_33 - .L_32)
.L_32:
        /*000c*/ 	.word	0x00000000
        /*0010*/ 	.short	0x0001
        /*0012*/ 	.short	0x0008
        /*0014*/ 	.byte	0x00, 0xf5, 0x21, 0x00


	//----- nvinfo : EIATTR_KPARAM_INFO
	.align		4
.L_33:
        /*0018*/ 	.byte	0x04, 0x17
        /*001a*/ 	.short	(.L_35 - .L_34)
.L_34:
        /*001c*/ 	.word	0x00000000
        /*0020*/ 	.short	0x0000
        /*0022*/ 	.short	0x0000
        /*0024*/ 	.byte	0x00, 0xf5, 0x21, 0x00


	//----- nvinfo : EIATTR_SPARSE_MMA_MASK
	.align		4
.L_35:
        /*0028*/ 	.byte	0x03, 0x50
        /*002a*/ 	.short	0x0000


	//----- nvinfo : EIATTR_MAXREG_COUNT
	.align		4
        /*002c*/ 	.byte	0x03, 0x1b
        /*002e*/ 	.short	0x00ff


	//----- nvinfo : EIATTR_MERCURY_ISA_VERSION
	.align		4
        /*0030*/ 	.byte	0x03, 0x5f
        /*0032*/ 	.short	0x0101


	//----- nvinfo : EIATTR_VRC_CTA_INIT_COUNT
	.align		4
        /*0034*/ 	.byte	0x02, 0x4a
	.zero		1
	.zero		1


	//----- nvinfo : EIATTR_EXIT_INSTR_OFFSETS
	.align		4
        /*0038*/ 	.byte	0x04, 0x1c
        /*003a*/ 	.short	(.L_37 - .L_36)


	//   ....[0]....
.L_36:
        /*003c*/ 	.word	0x000002f0


	//----- nvinfo : EIATTR_MAX_THREADS
	.align		4
.L_37:
        /*0040*/ 	.byte	0x04, 0x05
        /*0042*/ 	.short	(.L_39 - .L_38)
.L_38:
        /*0044*/ 	.word	0x00000020
        /*0048*/ 	.word	0x00000001
        /*004c*/ 	.word	0x00000001


	//----- nvinfo : EIATTR_CRS_STACK_SIZE
	.align		4
.L_39:
        /*0050*/ 	.byte	0x04, 0x1e
        /*0052*/ 	.short	(.L_41 - .L_40)
.L_40:
        /*0054*/ 	.word	0x00000000


	//----- nvinfo : EIATTR_CBANK_PARAM_SIZE
	.align		4
.L_41:
        /*0058*/ 	.byte	0x03, 0x19
        /*005a*/ 	.short	0x0010


	//----- nvinfo : EIATTR_PARAM_CBANK
	.align		4
        /*005c*/ 	.byte	0x04, 0x0a
        /*005e*/ 	.short	(.L_43 - .L_42)
	.align		4
.L_42:
        /*0060*/ 	.word	index@(.nv.constant0.default_function_kernel_1)
        /*0064*/ 	.short	0x0380
        /*0066*/ 	.short	0x0010


	//----- nvinfo : EIATTR_SW_WAR
	.align		4
.L_43:
        /*0068*/ 	.byte	0x04, 0x36
        /*006a*/ 	.short	(.L_45 - .L_44)
.L_44:
        /*006c*/ 	.word	0x00000008
.L_45:


//--------------------- .nv.callgraph             --------------------------
	.section	.nv.callgraph,"",@"SHT_CUDA_CALLGRAPH"
	.align	4
	.sectionentsize	8
	.align		4
        /*0000*/ 	.word	0x00000000
	.align		4
        /*0004*/ 	.word	0xffffffff
	.align		4
        /*0008*/ 	.word	0x00000000
	.align		4
        /*000c*/ 	.word	0xfffffffe
	.align		4
        /*0010*/ 	.word	0x00000000
	.align		4
        /*0014*/ 	.word	0xfffffffd
	.align		4
        /*0018*/ 	.word	0x00000000
	.align		4
        /*001c*/ 	.word	0xfffffffc


//--------------------- .text.default_function_kernel --------------------------
	.section	.text.default_function_kernel,"ax",@progbits
	.align	128
        .global         default_function_kernel
        .type           default_function_kernel,@function
        .size           default_function_kernel,(.L_x_20 - default_function_kernel)
        .other          default_function_kernel,@"STO_CUDA_ENTRY STV_DEFAULT"
default_function_kernel:
.text.default_function_kernel:
[----:B------:R-:W-:Y:S01]  /*0000*/  LDC R1, c[0x0][0x37c] ;  /* 0x0000df00ff017b82 */ /* 0x000fe20000000800 */
[----:B------:R-:W0:Y:S07]  /*0010*/  S2R R14, SR_CTAID.X ;  /* 0x00000000000e7919 */ /* 0x000e2e0000002500 */
[----:B------:R-:W1:Y:S01]  /*0020*/  LDC.64 R2, c[0x0][0x380] ;  /* 0x0000e000ff027b82 */ /* 0x000e620000000a00 */
[----:B------:R-:W2:Y:S01]  /*0030*/  LDCU.64 UR4, c[0x0][0x358] ;  /* 0x00006b00ff0477ac */ /* 0x000ea20008000a00 */
[----:B------:R-:W-:Y:S01]  /*0040*/  IMAD.MOV.U32 R11, RZ, RZ, RZ ;  /* 0x000000ffff0b7224 */ /* 0x000fe200078e00ff */
[----:B------:R-:W3:Y:S01]  /*0050*/  S2R R7, SR_TID.X ;  /* 0x0000000000077919 */ /* 0x000ee20000002100 */
[----:B0-----:R-:W-:-:S02]  /*0060*/  IMAD.SHL.U32 R0, R14, 0x8, RZ ;  /* 0x000000080e007824 */ /* 0x001fc400078e00ff */
[----:B---3--:R-:W-:-:S03]  /*0070*/  IMAD R4, R7, 0x5, RZ ;  /* 0x0000000507047824 */ /* 0x008fc600078e02ff */
[----:B------:R-:W-:Y:S02]  /*0080*/  LOP3.LUT R5, R0, R7, RZ, 0xfc, !PT ;  /* 0x0000000700057212 */ /* 0x000fe400078efcff */
[----:B------:R-:W-:Y:S02]  /*0090*/  LOP3.LUT R0, R14, 0x7, RZ, 0xc0, !PT ;  /* 0x000000070e007812 */ /* 0x000fe400078ec0ff */
[----:B------:R-:W-:Y:S01]  /*00a0*/  LOP3.LUT R4, R4, 0x7, RZ, 0xc0, !PT ;  /* 0x0000000704047812 */ /* 0x000fe200078ec0ff */
[----:B-1----:R-:W-:-:S03]  /*00b0*/  IMAD.WIDE.U32 R2, R5, 0x4, R2 ;  /* 0x0000000405027825 */ /* 0x002fc600078e0002 */
[----:B------:R-:W-:Y:S01]  /*00c0*/  ISETP.NE.AND P0, PT, R4, 0x3, PT ;  /* 0x000000030400780c */ /* 0x000fe20003f05270 */
[----:B------:R-:W-:Y:S01]  /*00d0*/  IMAD R5, R7, 0xd, RZ ;  /* 0x0000000d07057824 */ /* 0x000fe200078e02ff */
[----:B--2---:R0:W-:Y:S03]  /*00e0*/  STG.E desc[UR4][R2.64], RZ ;  /* 0x000000ff02007986 */ /* 0x0041e6000c101904 */
[----:B------:R-:W-:Y:S01]  /*00f0*/  VIADD R4, R5, 0xd ;  /* 0x0000000d05047836 */ /* 0x000fe20000000000 */
[----:B------:R-:W-:Y:S01]  /*0100*/  SHF.R.U32.HI R9, RZ, 0x3, R5 ;  /* 0x00000003ff097819 */ /* 0x000fe20000011605 */
[----:B------:R-:W-:-:S03]  /*0110*/  IMAD.MOV.U32 R5, RZ, RZ, RZ ;  /* 0x000000ffff057224 */ /* 0x000fc600078e00ff */
[----:B------:R-:W-:Y:S02]  /*0120*/  SHF.R.U32.HI R6, RZ, 0x3, R4 ;  /* 0x00000003ff067819 */ /* 0x000fe40000011604 */
[----:B------:R-:W-:Y:S01]  /*0130*/  LEA.HI R10, R4, 0x1, RZ, 0x1d ;  /* 0x00000001040a7811 */ /* 0x000fe200078fe8ff */
[----:B------:R-:W-:Y:S01]  /*0140*/  VIADD R4, R0, 0x1 ;  /* 0x0000000100047836 */ /* 0x000fe20000000000 */
[----:B------:R-:W-:-:S04]  /*0150*/  @!P0 IADD3 R10, PT, PT, R6, RZ, RZ ;  /* 0x000000ff060a8210 */ /* 0x000fc80007ffe0ff */
[----:B------:R-:W-:Y:S02]  /*0160*/  SHF.R.U32.HI R8, RZ, 0x3, R4 ;  /* 0x00000003ff087819 */ /* 0x000fe40000011604 */
[----:B0-----:R-:W-:-:S07]  /*0170*/  IADD3 R15, PT, PT, -R9, R10, RZ ;  /* 0x0000000a090f7210 */ /* 0x001fce0007ffe1ff */
.L_x_3:
[----:B------:R-:W-:Y:S01]  /*0180*/  ISETP.GT.AND P2, PT, R15, RZ, PT ;  /* 0x000000ff0f00720c */ /* 0x000fe20003f44270 */
[----:B------:R-:W-:Y:S01]  /*0190*/  BSSY.RECONVERGENT B0, `(.L_x_0) ;  /* 0x0000011000007945 */ /* 0x000fe20003800200 */
[----:B------:R-:W-:Y:S01]  /*01a0*/  ISETP.GT.U32.AND P0, PT, R8, R5, PT ;  /* 0x000000050800720c */ /* 0x000fe20003f04070 */
[----:B------:R-:W-:Y:S01]  /*01b0*/  VIADD R12, R5, 0x1 ;  /* 0x00000001050c7836 */ /* 0x000fe20000000000 */
[----:B------:R-:W-:-:S09]  /*01c0*/  ISETP.NE.AND P1, PT, R0, 0x7, PT ;  /* 0x000000070000780c */ /* 0x000fd20003f25270 */
[----:B-1----:R-:W-:Y:S05]  /*01d0*/  @!P2 BRA `(.L_x_1) ;  /* 0x000000000030a947 */ /* 0x002fea0003800000 */
[----:B------:R-:W0:Y:S01]  /*01e0*/  LDC.64 R6, c[0x0][0x388] ;  /* 0x0000e200ff067b82 */ /* 0x000e220000000a00 */
[----:B------:R-:W-:Y:S01]  /*01f0*/  LEA.HI R4, R14, R5, RZ, 0x1d ;  /* 0x000000050e047211 */ /* 0x000fe200078fe8ff */
[----:B------:R-:W-:-:S04]  /*0200*/  IMAD.MOV.U32 R10, RZ, RZ, RZ ;  /* 0x000000ffff0a7224 */ /* 0x000fc800078e00ff */
[----:B------:R-:W-:-:S07]  /*0210*/  IMAD R13, R4, 0xd, R9 ;  /* 0x0000000d040d7824 */ /* 0x000fce00078e0209 */
.L_x_2:
[----:B0-----:R-:W-:-:S06]  /*0220*/  IMAD.WIDE.U32 R4, R13, 0x4, R6 ;  /* 0x000000040d047825 */ /* 0x001fcc00078e0006 */
[----:B------:R-:W2:Y:S01]  /*0230*/  LDG.E.CONSTANT R4, desc[UR4][R4.64] ;  /* 0x0000000404047981 */ /* 0x000ea2000c1e9900 */
[----:B------:R-:W-:Y:S01]  /*0240*/  IADD3 R10, PT, PT, R10, 0x1, RZ ;  /* 0x000000010a0a7810 */ /* 0x000fe20007ffe0ff */
[----:B------:R-:W-:-:S03]  /*0250*/  VIADD R13, R13, 0x1 ;  /* 0x000000010d0d7836 */ /* 0x000fc60000000000 */
[----:B------:R-:W-:Y:S01]  /*0260*/  ISETP.GE.AND P2, PT, R10, R15, PT ;  /* 0x0000000f0a00720c */ /* 0x000fe20003f46270 */
[----:B-12---:R-:W-:-:S05]  /*0270*/  FADD R11, R4, R11 ;  /* 0x0000000b040b7221 */ /* 0x006fca0000000000 */
[----:B------:R1:W-:Y:S07]  /*0280*/  STG.E desc[UR4][R2.64], R11 ;  /* 0x0000000b02007986 */ /* 0x0003ee000c101904 */
[----:B------:R-:W-:Y:S05]  /*0290*/  @!P2 BRA `(.L_x_2) ;  /* 0xfffffffc00e0a947 */ /* 0x000fea000383ffff */
.L_x_1:
[----:B------:R-:W-:Y:S05]  /*02a0*/  BSYNC.RECONVERGENT B0 ;  /* 0x0000000000007941 */ /* 0x000fea0003800200 */
.L_x_0:
[----:B------:R-:W-:Y:S01]  /*02b0*/  MOV R5, R12 ;  /* 0x0000000c00057202 */ /* 0x000fe20000000f00 */
[----:B------:R-:W-:Y:S06]  /*02c0*/  @P0 BRA P1, `(.L_x_3) ;  /* 0xfffffffc00ac0947 */ /* 0x000fec000083ffff */
[----:B------:R-:W-:Y:S05]  /*02d0*/  EXIT ;  /* 0x000000000000794d */ /* 0x000fea0003800000 */
.L_x_4:
[----:B------:R-:W-:-:S00]  /*02e0*/  BRA `(.L_x_4) ;  /* 0xfffffffc00fc7947 */ /* 0x000fc0000383ffff */
[----:B------:R-:W-:-:S00]  /*02f0*/  NOP ;  /* 0x0000000000007918 */ /* 0x000fc00000000000 */
        /* <DEDUP_REMOVED lines=8> */
.L_x_20:


//--------------------- .text.default_function_kernel_1 --------------------------
	.section	.text.default_function_kernel_1,"ax",@progbits
	.align	128
        .global         default_function_kernel_1
        .type           default_function_kernel_1,@function
        .size           default_function_kernel_1,(.L_x_19 - default_function_kernel_1)
        .other          default_function_kernel_1,@"STO_CUDA_ENTRY STV_DEFAULT"
default_function_kernel_1:
.text.default_function_kernel_1:
[----:B------:R-:W-:Y:S01]  /*0000*/  LDC R1, c[0x0][0x37c] ;  /* 0x0000df00ff017b82 */ /* 0x000fe20000000800 */
[----:B------:R-:W0:Y:S07]  /*0010*/  S2R R9, SR_CTAID.X ;  /* 0x0000000000097919 */ /* 0x000e2e0000002500 */
[----:B------:R-:W1:Y:S01]  /*0020*/  LDC.64 R4, c[0x0][0x388] ;  /* 0x0000e200ff047b82 */ /* 0x000e620000000a00 */
[----:B------:R-:W2:Y:S01]  /*0030*/  LDCU.64 UR4, c[0x0][0x358] ;  /* 0x00006b00ff0477ac */ /* 0x000ea20008000a00 */
[----:B------:R-:W3:Y:S01]  /*0040*/  S2R R11, SR_TID.X ;  /* 0x00000000000b7919 */ /* 0x000ee20000002100 */
[----:B0-----:R-:W-:-:S05]  /*0050*/  IMAD.SHL.U32 R2, R9, 0x20, RZ ;  /* 0x0000002009027824 */ /* 0x001fca00078e00ff */
[----:B---3--:R-:W-:-:S05]  /*0060*/  LOP3.LUT R2, R2, R11, RZ, 0xfc, !PT ;  /* 0x0000000b02027212 */ /* 0x008fca00078efcff */
[----:B-1----:R-:W-:-:S05]  /*0070*/  IMAD.WIDE.U32 R4, R2, 0x4, R4 ;  /* 0x0000000402047825 */ /* 0x002fca00078e0004 */
[----:B--2---:R0:W2:Y:S01]  /*0080*/  LDG.E.CONSTANT R0, desc[UR4][R4.64] ;  /* 0x0000000404007981 */ /* 0x0040a2000c1e9900 */
[C---:B------:R-:W-:Y:S01]  /*0090*/  IMAD R3, R11.reuse, 0x5, RZ ;  /* 0x000000050b037824 */ /* 0x040fe200078e02ff */
[----:B------:R-:W-:Y:S01]  /*00a0*/  SHF.R.U32.HI R6, RZ, 0x3, R11 ;  /* 0x00000003ff067819 */ /* 0x000fe2000001160b */
[----:B------:R-:W-:Y:S01]  /*00b0*/  IMAD.MOV.U32 R8, RZ, RZ, 0xd ;  /* 0x0000000dff087424 */ /* 0x000fe200078e00ff */
[----:B------:R-:W-:Y:S01]  /*00c0*/  LOP3.LUT R7, R11, 0x7, RZ, 0xc0, !PT ;  /* 0x000000070b077812 */ /* 0x000fe200078ec0ff */
[----:B------:R-:W-:Y:S01]  /*00d0*/  BSSY.RECONVERGENT B0, `(.L_x_5) ;  /* 0x000001e000007945 */ /* 0x000fe20003800200 */
[----:B------:R-:W-:-:S04]  /*00e0*/  LOP3.LUT R3, R3, 0x7, RZ, 0xc0, !PT ;  /* 0x0000000703037812 */ /* 0x000fc800078ec0ff */
[----:B------:R-:W-:Y:S01]  /*00f0*/  ISETP.NE.AND P1, PT, R3, 0x3, PT ;  /* 0x000000030300780c */ /* 0x000fe20003f25270 */
[----:B------:R-:W-:-:S05]  /*0100*/  IMAD.SHL.U32 R3, R9, 0x4, RZ ;  /* 0x0000000409037824 */ /* 0x000fca00078e00ff */
[----:B------:R-:W-:Y:S01]  /*0110*/  LOP3.LUT R3, R6, 0x4, R3, 0xf8, !PT ;  /* 0x0000000406037812 */ /* 0x000fe200078ef803 */
[----:B------:R-:W-:-:S03]  /*0120*/  VIADD R6, R11, 0x8 ;  /* 0x000000080b067836 */ /* 0x000fc60000000000 */
[----:B------:R-:W-:Y:S02]  /*0130*/  ISETP.NE.AND P0, PT, R3, 0x7, PT ;  /* 0x000000070300780c */ /* 0x000fe40003f05270 */
[----:B------:R-:W-:Y:S01]  /*0140*/  SHF.R.U32.HI R6, RZ, 0x5, R6 ;  /* 0x00000005ff067819 */ /* 0x000fe20000011606 */
[CC--:B0-----:R-:W-:Y:S02]  /*0150*/  @!P1 IMAD R4, R7.reuse, R8.reuse, 0xd ;  /* 0x0000000d07049424 */ /* 0x0c1fe400078e0208 */
[C---:B------:R-:W-:Y:S01]  /*0160*/  @P1 IMAD R8, R7.reuse, R8, 0xd ;  /* 0x0000000d07081424 */ /* 0x040fe200078e0208 */
[----:B------:R-:W-:Y:S01]  /*0170*/  LOP3.LUT R6, R6, 0x1, R9, 0x80, !PT ;  /* 0x0000000106067812 */ /* 0x000fe200078e8009 */
[----:B------:R-:W-:Y:S01]  /*0180*/  IMAD R7, R7, 0xd, RZ ;  /* 0x0000000d07077824 */ /* 0x000fe200078e02ff */
[----:B------:R-:W-:Y:S02]  /*0190*/  @!P1 SHF.R.U32.HI R4, RZ, 0x3, R4 ;  /* 0x00000003ff049819 */ /* 0x000fe40000011604 */
[----:B------:R-:W-:-:S02]  /*01a0*/  @P1 LEA.HI R4, R8, 0x1, RZ, 0x1d ;  /* 0x0000000108041811 */ /* 0x000fc400078fe8ff */
[----:B------:R-:W-:Y:S01]  /*01b0*/  SHF.R.U32.HI R7, RZ, 0x3, R7 ;  /* 0x00000003ff077819 */ /* 0x000fe20000011607 */
[----:B------:R-:W-:-:S04]  /*01c0*/  @P0 VIADD R6, R6, 0x1 ;  /* 0x0000000106060836 */ /* 0x000fc80000000000 */
[----:B------:R-:W-:Y:S01]  /*01d0*/  IMAD.IADD R4, R4, 0x1, -R7 ;  /* 0x0000000104047824 */ /* 0x000fe200078e0a07 */
[----:B------:R-:W-:-:S04]  /*01e0*/  I2FP.F32.U32 R6, R6 ;  /* 0x0000000600067245 */ /* 0x000fc80000201000 */
[----:B------:R-:W-:-:S05]  /*01f0*/  I2FP.F32.S32 R3, R4 ;  /* 0x0000000400037245 */ /* 0x000fca0000201400 */
[----:B------:R-:W-:-:S04]  /*0200*/  FMUL R6, R6, R3 ;  /* 0x0000000306067220 */ /* 0x000fc80000400000 */
[----:B------:R-:W0:Y:S02]  /*0210*/  MUFU.RCP R3, R6 ;  /* 0x0000000600037308 */ /* 0x000e240000001000 */
[----:B0-----:R-:W-:-:S04]  /*0220*/  FFMA R4, -R6, R3, 1 ;  /* 0x3f80000006047423 */ /* 0x001fc80000000103 */
[----:B------:R-:W-:Y:S02]  /*0230*/  FFMA R3, R3, R4, R3 ;  /* 0x0000000403037223 */ /* 0x000fe40000000003 */
[----:B--2---:R-:W0:Y:S02]  /*0240*/  FCHK P0, R0, R6 ;  /* 0x0000000600007302 */ /* 0x004e240000000000 */
[----:B------:R-:W-:-:S04]  /*0250*/  FFMA R4, R0, R3, RZ ;  /* 0x0000000300047223 */ /* 0x000fc800000000ff */
[----:B------:R-:W-:-:S04]  /*0260*/  FFMA R5, -R6, R4, R0 ;  /* 0x0000000406057223 */ /* 0x000fc80000000100 */
[----:B------:R-:W-:Y:S01]  /*0270*/  FFMA R7, R3, R5, R4 ;  /* 0x0000000503077223 */ /* 0x000fe20000000004 */
[----:B0-----:R-:W-:Y:S06]  /*0280*/  @!P0 BRA `(.L_x_6) ;  /* 0x0000000000088947 */ /* 0x001fec0003800000 */
[----:B------:R-:W-:-:S07]  /*0290*/  MOV R8, 0x2b0 ;  /* 0x000002b000087802 */ /* 0x000fce0000000f00 */
[----:B------:R-:W-:Y:S05]  /*02a0*/  CALL.REL.NOINC `($__internal_0_$__cuda_sm3x_div_rn_noftz_f32_slowpath) ;  /* 0x0000000000147944 */ /* 0x000fea0003c00000 */
.L_x_6:
[----:B------:R-:W-:Y:S05]  /*02b0*/  BSYNC.RECONVERGENT B0 ;  /* 0x0000000000007941 */ /* 0x000fea0003800200 */
.L_x_5:
[----:B------:R-:W0:Y:S02]  /*02c0*/  LDC.64 R4, c[0x0][0x380] ;  /* 0x0000e000ff047b82 */ /* 0x000e240000000a00 */
[----:B0-----:R-:W-:-:S05]  /*02d0*/  IMAD.WIDE.U32 R2, R2, 0x4, R4 ;  /* 0x0000000402027825 */ /* 0x001fca00078e0004 */
[----:B------:R-:W-:Y:S01]  /*02e0*/  STG.E desc[UR4][R2.64], R7 ;  /* 0x0000000702007986 */ /* 0x000fe2000c101904 */
[----:B------:R-:W-:Y:S05]  /*02f0*/  EXIT ;  /* 0x000000000000794d */ /* 0x000fea0003800000 */
        .weak           $__internal_0_$__cuda_sm3x_div_rn_noftz_f32_slowpath
        .type           $__internal_0_$__cuda_sm3x_div_rn_noftz_f32_slowpath,@function
        .size           $__internal_0_$__cuda_sm3x_div_rn_noftz_f32_slowpath,(.L_x_19 - $__internal_0_$__cuda_sm3x_div_rn_noftz_f32_slowpath)
$__internal_0_$__cuda_sm3x_div_rn_noftz_f32_slowpath:
[----:B------:R-:W-:Y:S01]  /*0300*/  SHF.R.U32.HI R4, RZ, 0x17, R6 ;  /* 0x00000017ff047819 */ /* 0x000fe20000011606 */
[----:B------:R-:W-:Y:S01]  /*0310*/  BSSY.RECONVERGENT B1, `(.L_x_7) ;  /* 0x0000064000017945 */ /* 0x000fe20003800200 */
[--C-:B------:R-:W-:Y:S01]  /*0320*/  SHF.R.U32.HI R3, RZ, 0x17, R0.reuse ;  /* 0x00000017ff037819 */ /* 0x100fe20000011600 */
[----:B------:R-:W-:Y:S01]  /*0330*/  IMAD.MOV.U32 R5, RZ, RZ, R0 ;  /* 0x000000ffff057224 */ /* 0x000fe200078e0000 */
[----:B------:R-:W-:Y:S02]  /*0340*/  LOP3.LUT R13, R4, 0xff, RZ, 0xc0, !PT ;  /* 0x000000ff040d7812 */ /* 0x000fe400078ec0ff */
[----:B------:R-:W-:-:S03]  /*0350*/  LOP3.LUT R4, R3, 0xff, RZ, 0xc0, !PT ;  /* 0x000000ff03047812 */ /* 0x000fc600078ec0ff */
[----:B------:R-:W-:Y:S02]  /*0360*/  VIADD R10, R13, 0xffffffff ;  /* 0xffffffff0d0a7836 */ /* 0x000fe40000000000 */
[----:B------:R-:W-:-:S03]  /*0370*/  VIADD R9, R4, 0xffffffff ;  /* 0xffffffff04097836 */ /* 0x000fc60000000000 */
[----:B------:R-:W-:-:S04]  /*0380*/  ISETP.GT.U32.AND P0, PT, R10, 0xfd, PT ;  /* 0x000000fd0a00780c */ /* 0x000fc80003f04070 */
[----:B------:R-:W-:-:S13]  /*0390*/  ISETP.GT.U32.OR P0, PT, R9, 0xfd, P0 ;  /* 0x000000fd0900780c */ /* 0x000fda0000704470 */
[----:B------:R-:W-:Y:S01]  /*03a0*/  @!P0 IMAD.MOV.U32 R7, RZ, RZ, RZ ;  /* 0x000000ffff078224 */ /* 0x000fe200078e00ff */
[----:B------:R-:W-:Y:S06]  /*03b0*/  @!P0 BRA `(.L_x_8) ;  /* 0x0000000000608947 */ /* 0x000fec0003800000 */
[----:B------:R-:W-:Y:S01]  /*03c0*/  FSETP.GTU.FTZ.AND P0, PT, |R0|, +INF , PT ;  /* 0x7f8000000000780b */ /* 0x000fe20003f1c200 */
[----:B------:R-:W-:Y:S01]  /*03d0*/  IMAD.MOV.U32 R3, RZ, RZ, R6 ;  /* 0x000000ffff037224 */ /* 0x000fe200078e0006 */
[----:B------:R-:W-:-:S04]  /*03e0*/  FSETP.GTU.FTZ.AND P1, PT, |R6|, +INF , PT ;  /* 0x7f8000000600780b */ /* 0x000fc80003f3c200 */
[----:B------:R-:W-:-:S13]  /*03f0*/  PLOP3.LUT P0, PT, P0, P1, PT, 0xf8, 0x8f ;  /* 0x00000000008f781c */ /* 0x000fda0000703f70 */
[----:B------:R-:W-:Y:S05]  /*0400*/  @P0 BRA `(.L_x_9) ;  /* 0x00000004004c0947 */ /* 0x000fea0003800000 */
[----:B------:R-:W-:-:S13]  /*0410*/  LOP3.LUT P0, RZ, R6, 0x7fffffff, R5, 0xc8, !PT ;  /* 0x7fffffff06ff7812 */ /* 0x000fda000780c805 */
[----:B------:R-:W-:Y:S05]  /*0420*/  @!P0 BRA `(.L_x_10) ;  /* 0x00000004003c8947 */ /* 0x000fea0003800000 */
[C---:B------:R-:W-:Y:S02]  /*0430*/  FSETP.NEU.FTZ.AND P2, PT, |R0|.reuse, +INF , PT ;  /* 0x7f8000000000780b */ /* 0x040fe40003f5d200 */
[----:B------:R-:W-:Y:S02]  /*0440*/  FSETP.NEU.FTZ.AND P1, PT, |R3|, +INF , PT ;  /* 0x7f8000000300780b */ /* 0x000fe40003f3d200 */
[----:B------:R-:W-:-:S11]  /*0450*/  FSETP.NEU.FTZ.AND P0, PT, |R0|, +INF , PT ;  /* 0x7f8000000000780b */ /* 0x000fd60003f1d200 */
[----:B------:R-:W-:Y:S05]  /*0460*/  @!P1 BRA !P2, `(.L_x_10) ;  /* 0x00000004002c9947 */ /* 0x000fea0005000000 */
[----:B------:R-:W-:-:S04]  /*0470*/  LOP3.LUT P2, RZ, R5, 0x7fffffff, RZ, 0xc0, !PT ;  /* 0x7fffffff05ff7812 */ /* 0x000fc8000784c0ff */
[----:B------:R-:W-:-:S13]  /*0480*/  PLOP3.LUT P1, PT, P1, P2, PT, 0x2f, 0xf2 ;  /* 0x0000000000f2781c */ /* 0x000fda0000f24577 */
[----:B------:R-:W-:Y:S05]  /*0490*/  @P1 BRA `(.L_x_11) ;  /* 0x0000000400181947 */ /* 0x000fea0003800000 */
[----:B------:R-:W-:-:S04]  /*04a0*/  LOP3.LUT P1, RZ, R6, 0x7fffffff, RZ, 0xc0, !PT ;  /* 0x7fffffff06ff7812 */ /* 0x000fc8000782c0ff */
[----:B------:R-:W-:-:S13]  /*04b0*/  PLOP3.LUT P0, PT, P0, P1, PT, 0x2f, 0xf2 ;  /* 0x0000000000f2781c */ /* 0x000fda0000702577 */
[----:B------:R-:W-:Y:S05]  /*04c0*/  @P0 BRA `(.L_x_12) ;  /* 0x0000000400000947 */ /* 0x000fea0003800000 */
[----:B------:R-:W-:Y:S02]  /*04d0*/  ISETP.GE.AND P0, PT, R9, RZ, PT ;  /* 0x000000ff0900720c */ /* 0x000fe40003f06270 */
[----:B------:R-:W-:-:S11]  /*04e0*/  ISETP.GE.AND P1, PT, R10, RZ, PT ;  /* 0x000000ff0a00720c */ /* 0x000fd60003f26270 */
[----:B------:R-:W-:Y:S02]  /*04f0*/  @P0 IMAD.MOV.U32 R7, RZ, RZ, RZ ;  /* 0x000000ffff070224 */ /* 0x000fe400078e00ff */
[----:B------:R-:W-:Y:S01]  /*0500*/  @!P0 FFMA R5, R0, 1.84467440737095516160e+19, RZ ;  /* 0x5f80000000058823 */ /* 0x000fe200000000ff */
[----:B------:R-:W-:Y:S02]  /*0510*/  @!P0 IMAD.MOV.U32 R7, RZ, RZ, -0x40 ;  /* 0xffffffc0ff078424 */ /* 0x000fe400078e00ff */
[----:B------:R-:W-:Y:S02]  /*0520*/  @!P1 FFMA R6, R3, 1.84467440737095516160e+19, RZ ;  /* 0x5f80000003069823 */ /* 0x000fe400000000ff */
[----:B------:R-:W-:-:S07]  /*0530*/  @!P1 VIADD R7, R7, 0x40 ;  /* 0x0000004007079836 */ /* 0x000fce0000000000 */
.L_x_8:
[----:B------:R-:W-:Y:S01]  /*0540*/  LEA R3, R13, 0xc0800000, 0x17 ;  /* 0xc08000000d037811 */ /* 0x000fe200078eb8ff */
[----:B------:R-:W-:Y:S01]  /*0550*/  VIADD R4, R4, 0xffffff81 ;  /* 0xffffff8104047836 */ /* 0x000fe20000000000 */
[----:B------:R-:W-:Y:S03]  /*0560*/  BSSY.RECONVERGENT B2, `(.L_x_13) ;  /* 0x0000035000027945 */ /* 0x000fe60003800200 */
[----:B------:R-:W-:Y:S02]  /*0570*/  IMAD.IADD R3, R6, 0x1, -R3 ;  /* 0x0000000106037824 */ /* 0x000fe400078e0a03 */
[C---:B------:R-:W-:Y:S01]  /*0580*/  IMAD R0, R4.reuse, -0x800000, R5 ;  /* 0xff80000004007824 */ /* 0x040fe200078e0205 */
[----:B------:R-:W-:Y:S01]  /*0590*/  IADD3 R4, PT, PT, R4, 0x7f, -R13 ;  /* 0x0000007f04047810 */ /* 0x000fe20007ffe80d */
[----:B------:R-:W0:Y:S01]  /*05a0*/  MUFU.RCP R6, R3 ;  /* 0x0000000300067308 */ /* 0x000e220000001000 */
[----:B------:R-:W-:-:S03]  /*05b0*/  FADD.FTZ R9, -R3, -RZ ;  /* 0x800000ff03097221 */ /* 0x000fc60000010100 */
[----:B------:R-:W-:Y:S02]  /*05c0*/  IMAD.IADD R4, R4, 0x1, R7 ;  /* 0x0000000104047824 */ /* 0x000fe400078e0207 */
[----:B0-----:R-:W-:-:S04]  /*05d0*/  FFMA R11, R6, R9, 1 ;  /* 0x3f800000060b7423 */ /* 0x001fc80000000009 */
[----:B------:R-:W-:-:S04]  /*05e0*/  FFMA R10, R6, R11, R6 ;  /* 0x0000000b060a7223 */ /* 0x000fc80000000006 */
[----:B------:R-:W-:-:S04]  /*05f0*/  FFMA R5, R0, R10, RZ ;  /* 0x0000000a00057223 */ /* 0x000fc800000000ff */
[----:B------:R-:W-:-:S04]  /*0600*/  FFMA R6, R9, R5, R0 ;  /* 0x0000000509067223 */ /* 0x000fc80000000000 */
[----:B------:R-:W-:-:S04]  /*0610*/  FFMA R11, R10, R6, R5 ;  /* 0x000000060a0b7223 */ /* 0x000fc80000000005 */
[----:B------:R-:W-:-:S04]  /*0620*/  FFMA R6, R9, R11, R0 ;  /* 0x0000000b09067223 */ /* 0x000fc80000000000 */
[----:B------:R-:W-:-:S05]  /*0630*/  FFMA R5, R10, R6, R11 ;  /* 0x000000060a057223 */ /* 0x000fca000000000b */
[----:B------:R-:W-:-:S04]  /*0640*/  SHF.R.U32.HI R0, RZ, 0x17, R5 ;  /* 0x00000017ff007819 */ /* 0x000fc80000011605 */
[----:B------:R-:W-:-:S05]  /*0650*/  LOP3.LUT R0, R0, 0xff, RZ, 0xc0, !PT ;  /* 0x000000ff00007812 */ /* 0x000fca00078ec0ff */
[----:B------:R-:W-:-:S04]  /*0660*/  IMAD.IADD R9, R0, 0x1, R4 ;  /* 0x0000000100097824 */ /* 0x000fc800078e0204 */
[----:B------:R-:W-:-:S05]  /*0670*/  VIADD R0, R9, 0xffffffff ;  /* 0xffffffff09007836 */ /* 0x000fca0000000000 */
[----:B------:R-:W-:-:S13]  /*0680*/  ISETP.GE.U32.AND P0, PT, R0, 0xfe, PT ;  /* 0x000000fe0000780c */ /* 0x000fda0003f06070 */
[----:B------:R-:W-:Y:S05]  /*0690*/  @!P0 BRA `(.L_x_14) ;  /* 0x0000000000808947 */ /* 0x000fea0003800000 */
[----:B------:R-:W-:-:S13]  /*06a0*/  ISETP.GT.AND P0, PT, R9, 0xfe, PT ;  /* 0x000000fe0900780c */ /* 0x000fda0003f04270 */
[----:B------:R-:W-:Y:S05]  /*06b0*/  @P0 BRA `(.L_x_15) ;  /* 0x00000000006c0947 */ /* 0x000fea0003800000 */
[----:B------:R-:W-:-:S13]  /*06c0*/  ISETP.GE.AND P0, PT, R9, 0x1, PT ;  /* 0x000000010900780c */ /* 0x000fda0003f06270 */
[----:B------:R-:W-:Y:S05]  /*06d0*/  @P0 BRA `(.L_x_16) ;  /* 0x0000000000740947 */ /* 0x000fea0003800000 */
[----:B------:R-:W-:Y:S02]  /*06e0*/  ISETP.GE.AND P0, PT, R9, -0x18, PT ;  /* 0xffffffe80900780c */ /* 0x000fe40003f06270 */
[----:B------:R-:W-:-:S11]  /*06f0*/  LOP3.LUT R5, R5, 0x80000000, RZ, 0xc0, !PT ;  /* 0x8000000005057812 */ /* 0x000fd600078ec0ff */
[----:B------:R-:W-:Y:S05]  /*0700*/  @!P0 BRA `(.L_x_16) ;  /* 0x0000000000688947 */ /* 0x000fea0003800000 */
[CCC-:B------:R-:W-:Y:S01]  /*0710*/  FFMA.RZ R0, R10.reuse, R6.reuse, R11.reuse ;  /* 0x000000060a007223 */ /* 0x1c0fe2000000c00b */
[C---:B------:R-:W-:Y:S02]  /*0720*/  VIADD R7, R9.reuse, 0x20 ;  /* 0x0000002009077836 */ /* 0x040fe40000000000 */
[-CC-:B------:R-:W-:Y:S01]  /*0730*/  FFMA.RM R3, R10, R6.reuse, R11.reuse ;  /* 0x000000060a037223 */ /* 0x180fe2000000400b */
[C---:B------:R-:W-:Y:S02]  /*0740*/  ISETP.NE.AND P2, PT, R9.reuse, RZ, PT ;  /* 0x000000ff0900720c */ /* 0x040fe40003f45270 */
[----:B------:R-:W-:Y:S01]  /*0750*/  LOP3.LUT R4, R0, 0x7fffff, RZ, 0xc0, !PT ;  /* 0x007fffff00047812 */ /* 0x000fe200078ec0ff */
[----:B------:R-:W-:Y:S01]  /*0760*/  FFMA.RP R0, R10, R6, R11 ;  /* 0x000000060a007223 */ /* 0x000fe2000000800b */
[----:B------:R-:W-:Y:S01]  /*0770*/  IMAD.MOV R6, RZ, RZ, -R9 ;  /* 0x000000ffff067224 */ /* 0x000fe200078e0a09 */
[----:B------:R-:W-:Y:S02]  /*0780*/  ISETP.NE.AND P1, PT, R9, RZ, PT ;  /* 0x000000ff0900720c */ /* 0x000fe40003f25270 */
[----:B------:R-:W-:-:S02]  /*0790*/  LOP3.LUT R4, R4, 0x800000, RZ, 0xfc, !PT ;  /* 0x0080000004047812 */ /* 0x000fc400078efcff */
[----:B------:R-:W-:Y:S02]  /*07a0*/  FSETP.NEU.FTZ.AND P0, PT, R0, R3, PT ;  /* 0x000000030000720b */ /* 0x000fe40003f1d000 */
[----:B------:R-:W-:Y:S02]  /*07b0*/  SHF.L.U32 R7, R4, R7, RZ ;  /* 0x0000000704077219 */ /* 0x000fe400000006ff */
[----:B------:R-:W-:Y:S02]  /*07c0*/  SEL R3, R6, RZ, P2 ;  /* 0x000000ff06037207 */ /* 0x000fe40001000000 */
[----:B------:R-:W-:Y:S02]  /*07d0*/  ISETP.NE.AND P1, PT, R7, RZ, P1 ;  /* 0x000000ff0700720c */ /* 0x000fe40000f25270 */
[----:B------:R-:W-:Y:S02]  /*07e0*/  SHF.R.U32.HI R3, RZ, R3, R4 ;  /* 0x00000003ff037219 */ /* 0x000fe40000011604 */
[----:B------:R-:W-:-:S02]  /*07f0*/  PLOP3.LUT P0, PT, P0, P1, PT, 0xf8, 0x8f ;  /* 0x00000000008f781c */ /* 0x000fc40000703f70 */
[----:B------:R-:W-:Y:S02]  /*0800*/  SHF.R.U32.HI R7, RZ, 0x1, R3 ;  /* 0x00000001ff077819 */ /* 0x000fe40000011603 */
[----:B------:R-:W-:-:S04]  /*0810*/  SEL R0, RZ, 0x1, !P0 ;  /* 0x00000001ff007807 */ /* 0x000fc80004000000 */
[----:B------:R-:W-:-:S04]  /*0820*/  LOP3.LUT R0, R0, 0x1, R7, 0xf8, !PT ;  /* 0x0000000100007812 */ /* 0x000fc800078ef807 */
[----:B------:R-:W-:-:S05]  /*0830*/  LOP3.LUT R0, R0, R3, RZ, 0xc0, !PT ;  /* 0x0000000300007212 */ /* 0x000fca00078ec0ff */
[----:B------:R-:W-:-:S05]  /*0840*/  IMAD.IADD R0, R7, 0x1, R0 ;  /* 0x0000000107007824 */ /* 0x000fca00078e0200 */
[----:B------:R-:W-:Y:S01]  /*0850*/  LOP3.LUT R5, R0, R5, RZ, 0xfc, !PT ;  /* 0x0000000500057212 */ /* 0x000fe200078efcff */
[----:B------:R-:W-:Y:S06]  /*0860*/  BRA `(.L_x_16) ;  /* 0x0000000000107947 */ /* 0x000fec0003800000 */
.L_x_15:
[----:B------:R-:W-:-:S04]  /*0870*/  LOP3.LUT R5, R5, 0x80000000, RZ, 0xc0, !PT ;  /* 0x8000000005057812 */ /* 0x000fc800078ec0ff */
[----:B------:R-:W-:Y:S01]  /*0880*/  LOP3.LUT R5, R5, 0x7f800000, RZ, 0xfc, !PT ;  /* 0x7f80000005057812 */ /* 0x000fe200078efcff */
[----:B------:R-:W-:Y:S06]  /*0890*/  BRA `(.L_x_16) ;  /* 0x0000000000047947 */ /* 0x000fec0003800000 */
.L_x_14:
[----:B------:R-:W-:-:S07]  /*08a0*/  IMAD R5, R4, 0x800000, R5 ;  /* 0x0080000004057824 */ /* 0x000fce00078e0205 */
.L_x_16:
[----:B------:R-:W-:Y:S05]  /*08b0*/  BSYNC.RECONVERGENT B2 ;  /* 0x0000000000027941 */ /* 0x000fea0003800200 */
.L_x_13:
[----:B------:R-:W-:Y:S05]  /*08c0*/  BRA `(.L_x_17) ;  /* 0x0000000000207947 */ /* 0x000fea0003800000 */
.L_x_12:
[----:B------:R-:W-:-:S04]  /*08d0*/  LOP3.LUT R5, R6, 0x80000000, R5, 0x48, !PT ;  /* 0x8000000006057812 */ /* 0x000fc800078e4805 */
[----:B------:R-:W-:Y:S01]  /*08e0*/  LOP3.LUT R5, R5, 0x7f800000, RZ, 0xfc, !PT ;  /* 0x7f80000005057812 */ /* 0x000fe200078efcff */
[----:B------:R-:W-:Y:S06]  /*08f0*/  BRA `(.L_x_17) ;  /* 0x0000000000147947 */ /* 0x000fec0003800000 */
.L_x_11:
[----:B------:R-:W-:Y:S01]  /*0900*/  LOP3.LUT R5, R6, 0x80000000, R5, 0x48, !PT ;  /* 0x8000000006057812 */ /* 0x000fe200078e4805 */
[----:B------:R-:W-:Y:S06]  /*0910*/  BRA `(.L_x_17) ;  /* 0x00000000000c7947 */ /* 0x000fec0003800000 */
.L_x_10:
[----:B------:R-:W0:Y:S01]  /*0920*/  MUFU.RSQ R5, -QNAN ;  /* 0xffc0000000057908 */ /* 0x000e220000001400 */
[----:B------:R-:W-:Y:S05]  /*0930*/  BRA `(.L_x_17) ;  /* 0x0000000000047947 */ /* 0x000fea0003800000 */
.L_x_9:
[----:B------:R-:W-:-:S07]  /*0940*/  FADD.FTZ R5, R0, R3 ;  /* 0x0000000300057221 */ /* 0x000fce0000010000 */
.L_x_17:
[----:B------:R-:W-:Y:S05]  /*0950*/  BSYNC.RECONVERGENT B1 ;  /* 0x0000000000017941 */ /* 0x000fea0003800200 */
.L_x_7:
[----:B0-----:R-:W-:Y:S02]  /*0960*/  IMAD.MOV.U32 R7, RZ, RZ, R5 ;  /* 0x000000ffff077224 */ /* 0x001fe400078e0005 */
[----:B------:R-:W-:Y:S02]  /*0970*/  IMAD.MOV.U32 R4, RZ, RZ, R8 ;  /* 0x000000ffff047224 */ /* 0x000fe400078e0008 */
[----:B------:R-:W-:-:S04]  /*0980*/  IMAD.MOV.U32 R5, RZ, RZ, 0x0 ;  /* 0x00000000ff057424 */ /* 0x000fc800078e00ff */
[----:B------:R-:W-:Y:S05]  /*0990*/  RET.REL.NODEC R4 `(default_function_kernel_1) ;  /* 0xfffffff404987950 */ /* 0x000fea0003c3ffff */
.L_x_18:
        /* <DEDUP_REMOVED lines=14> */
.L_x_19:


//--------------------- .nv.shared.reserved.0     --------------------------
	.section	.nv.shared.reserved.0,"aw",@nobits
	.weak		__nv_reservedSMEM_offset_0_alias
	.size		__nv_reservedSMEM_offset_0_alias, 0, 64
	.other		__nv_reservedSMEM_offset_0_alias,@"STO_CUDA_RESERVED_SHARED STV_DEFAULT"
__nv_reservedSMEM_offset_0_alias:
	.zero		0
	.zero		64


//--------------------- .nv.constant0.default_function_kernel --------------------------
	.section	.nv.constant0.default_function_kernel,"a",@progbits
	.sectionflags	@""
	.align	4
.nv.constant0.default_function_kernel:
	.zero		912


//--------------------- .nv.constant0.default_function_kernel_1 --------------------------
	.section	.nv.constant0.default_function_kernel_1,"a",@progbits
	.sectionflags	@""
	.align	4
.nv.constant0.default_function_kernel_1:
	.zero		912


//--------------------- SYMBOLS --------------------------

	.type		.nv.reservedSmem.offset0,@object
	.size		.nv.reservedSmem.offset0,0x4
